	.headerflags	@"EF_CUDA_TEXMODE_UNIFIED EF_CUDA_64BIT_ADDRESS EF_CUDA_ACCELERATORS EF_CUDA_SM90 EF_CUDA_VIRTUAL_SM(EF_CUDA_SM90)"
	.elftype	@"ET_EXEC"


//--------------------- .nv.info                  --------------------------
	.section	.nv.info,"",@"SHT_CUDA_INFO"
	.align	4


	//----- nvinfo : EIATTR_REGCOUNT
	.align		4
        /*0000*/ 	.byte	0x04, 0x2f
        /*0002*/ 	.short	(.L_1 - .L_0)
	.align		4
.L_0:
        /*0004*/ 	.word	index@(triton_poi_fused_convolution_relu_19)
        /*0008*/ 	.word	0x0000000c


	//----- nvinfo : EIATTR_MIN_STACK_SIZE
	.align		4
.L_1:
        /*000c*/ 	.byte	0x04, 0x12
        /*000e*/ 	.short	(.L_3 - .L_2)
	.align		4
.L_2:
        /*0010*/ 	.word	index@(triton_poi_fused_convolution_relu_19)
        /*0014*/ 	.word	0x00000000


	//----- nvinfo : EIATTR_FRAME_SIZE
	.align		4
.L_3:
        /*0018*/ 	.byte	0x04, 0x11
        /*001a*/ 	.short	(.L_5 - .L_4)
	.align		4
.L_4:
        /*001c*/ 	.word	index@(triton_poi_fused_convolution_relu_19)
        /*0020*/ 	.word	0x00000000


	//----- nvinfo : EIATTR_MIN_STACK_SIZE
	.align		4
.L_5:
        /*0024*/ 	.byte	0x04, 0x12
        /*0026*/ 	.short	(.L_7 - .L_6)
	.align		4
.L_6:
        /*0028*/ 	.word	index@(triton_poi_fused_convolution_relu_19)
        /*002c*/ 	.word	0x00000000
.L_7:


//--------------------- .nv.info.triton_poi_fused_convolution_relu_19 --------------------------
	.section	.nv.info.triton_poi_fused_convolution_relu_19,"",@"SHT_CUDA_INFO"
	.sectionflags	@""
	.align	4


	//----- nvinfo : EIATTR_CUDA_API_VERSION
	.align		4
        /*0000*/ 	.byte	0x04, 0x37
        /*0002*/ 	.short	(.L_9 - .L_8)
.L_8:
        /*0004*/ 	.word	0x0000007c


	//----- nvinfo : EIATTR_KPARAM_INFO
	.align		4
.L_9:
        /*0008*/ 	.byte	0x04, 0x17
        /*000a*/ 	.short	(.L_11 - .L_10)
.L_10:
        /*000c*/ 	.word	0x00000000
        /*0010*/ 	.short	0x0002
        /*0012*/ 	.short	0x0010
        /*0014*/ 	.byte	0x00, 0xf0, 0x11, 0x00


	//----- nvinfo : EIATTR_KPARAM_INFO
	.align		4
.L_11:
        /*0018*/ 	.byte	0x04, 0x17
        /*001a*/ 	.short	(.L_13 - .L_12)
.L_12:
        /*001c*/ 	.word	0x00000000
        /*0020*/ 	.short	0x0001
        /*0022*/ 	.short	0x0008
        /*0024*/ 	.byte	0x00, 0xf4, 0x21, 0x00


	//----- nvinfo : EIATTR_KPARAM_INFO
	.align		4
.L_13:
        /*0028*/ 	.byte	0x04, 0x17
        /*002a*/ 	.short	(.L_15 - .L_14)
.L_14:
        /*002c*/ 	.word	0x00000000
        /*0030*/ 	.short	0x0000
        /*0032*/ 	.short	0x0000
        /*0034*/ 	.byte	0x00, 0xf4, 0x21, 0x00


	//----- nvinfo : EIATTR_SPARSE_MMA_MASK
	.align		4
.L_15:
        /*0038*/ 	.byte	0x03, 0x50
        /*003a*/ 	.short	0x0000


	//----- nvinfo : EIATTR_MAXREG_COUNT
	.align		4
        /*003c*/ 	.byte	0x03, 0x1b
        /*003e*/ 	.short	0x00ff


	//----- nvinfo : EIATTR_EXIT_INSTR_OFFSETS
	.align		4
        /*0040*/ 	.byte	0x04, 0x1c
        /*0042*/ 	.short	(.L_17 - .L_16)


	//   ....[0]....
.L_16:
        /*0044*/ 	.word	0x00000190


	//----- nvinfo : EIATTR_REQNTID
	.align		4
.L_17:
        /*0048*/ 	.byte	0x04, 0x10
        /*004a*/ 	.short	(.L_19 - .L_18)
.L_18:
        /*004c*/ 	.word	0x00000100
        /*0050*/ 	.word	0x00000001
        /*0054*/ 	.word	0x00000001


	//----- nvinfo : EIATTR_CBANK_PARAM_SIZE
	.align		4
.L_19:
        /*0058*/ 	.byte	0x03, 0x19
        /*005a*/ 	.short	0x0014


	//----- nvinfo : EIATTR_PARAM_CBANK
	.align		4
        /*005c*/ 	.byte	0x04, 0x0a
        /*005e*/ 	.short	(.L_21 - .L_20)
	.align		4
.L_20:
        /*0060*/ 	.word	index@(.nv.constant0.triton_poi_fused_convolution_relu_19)
        /*0064*/ 	.short	0x0210
        /*0066*/ 	.short	0x0014


	//----- nvinfo : EIATTR_SW_WAR
	.align		4
.L_21:
        /*0068*/ 	.byte	0x04, 0x36
        /*006a*/ 	.short	(.L_23 - .L_22)
.L_22:
        /*006c*/ 	.word	0x00000008
.L_23:


//--------------------- .nv.callgraph             --------------------------
	.section	.nv.callgraph,"",@"SHT_CUDA_CALLGRAPH"
	.align	4
	.sectionentsize	8
	.align		4
        /*0000*/ 	.word	0x00000000
	.align		4
        /*0004*/ 	.word	0xffffffff
	.align		4
        /*0008*/ 	.word	0x00000000
	.align		4
        /*000c*/ 	.word	0xfffffffe
	.align		4
        /*0010*/ 	.word	0x00000000
	.align		4
        /*0014*/ 	.word	0xfffffffd
	.align		4
        /*0018*/ 	.word	0x00000000
	.align		4
        /*001c*/ 	.word	0xfffffffc


//--------------------- .text.triton_poi_fused_convolution_relu_19 --------------------------
	.section	.text.triton_poi_fused_convolution_relu_19,"ax",@progbits
	.align	128
        .global         triton_poi_fused_convolution_relu_19
        .type           triton_poi_fused_convolution_relu_19,@function
        .size           triton_poi_fused_convolution_relu_19,(.L_x_1 - triton_poi_fused_convolution_relu_19)
        .other          triton_poi_fused_convolution_relu_19,@"STO_CUDA_ENTRY STV_DEFAULT"
triton_poi_fused_convolution_relu_19:
.text.triton_poi_fused_convolution_relu_19:
[----:B------:R-:W-:Y:S01]  /*0000*/  LDC R1, c[0x0][0x28] ;  /* 0x00000a00ff017b82 */ /* 0x000fe20000000800 */
[----:B------:R-:W1:Y:S07]  /*0010*/  S2R R0, SR_TID.X ;  /* 0x0000000000007919 */ /* 0x000e6e0000002100 */
[----:B------:R-:W2:Y:S01]  /*0020*/  LDC.64 R4, c[0x0][0x218] ;  /* 0x00008600ff047b82 */ /* 0x000ea20000000a00 */
[----:B------:R-:W-:Y:S01]  /*0030*/  ULDC.64 UR4, c[0x0][0x208] ;  /* 0x0000820000047ab9 */ /* 0x000fe20000000a00 */
[----:B------:R-:W3:Y:S06]  /*0040*/  S2R R7, SR_CTAID.X ;  /* 0x0000000000077919 */ /* 0x000eec0000002500 */
[----:B------:R-:W4:Y:S01]  /*0050*/  LDC.64 R2, c[0x0][0x210] ;  /* 0x00008400ff027b82 */ /* 0x000f220000000a00 */
[----:B-1----:R-:W-:Y:S01]  /*0060*/  IMAD.SHL.U32 R0, R0, 0x2, RZ ;  /* 0x0000000200007824 */ /* 0x002fe200078e00ff */
[----:B---3--:R-:W-:-:S04]  /*0070*/  SHF.R.S32.HI R6, RZ, 0x16, R7 ;  /* 0x00000016ff067819 */ /* 0x008fc80000011407 */
[----:B------:R-:W-:-:S05]  /*0080*/  LOP3.LUT R0, R0, 0x1fe, RZ, 0xc0, !PT ;  /* 0x000001fe00007812 */ /* 0x000fca00078ec0ff */
[----:B------:R-:W-:Y:S01]  /*0090*/  IMAD R7, R7, 0x200, R0 ;  /* 0x0000020007077824 */ /* 0x000fe200078e0200 */
[----:B------:R-:W-:-:S03]  /*00a0*/  SGXT R0, R6, 0x1 ;  /* 0x000000010600781a */ /* 0x000fc60000000200 */
[----:B----4-:R-:W-:Y:S01]  /*00b0*/  IMAD.WIDE R2, R7, 0x4, R2 ;  /* 0x0000000407027825 */ /* 0x010fe200078e0202 */
[----:B------:R-:W-:-:S04]  /*00c0*/  LEA.HI R0, R0, R7, RZ, 0xc ;  /* 0x0000000700007211 */ /* 0x000fc800078f60ff */
[----:B------:R-:W-:-:S05]  /*00d0*/  LOP3.LUT R0, R0, 0xfffff000, RZ, 0xc0, !PT ;  /* 0xfffff00000007812 */ /* 0x000fca00078ec0ff */
[----:B------:R-:W-:Y:S02]  /*00e0*/  IMAD.IADD R9, R7, 0x1, -R0 ;  /* 0x0000000107097824 */ /* 0x000fe400078e0a00 */
[----:B------:R-:W3:Y:S02]  /*00f0*/  LDG.E.64 R6, desc[UR4][R2.64] ;  /* 0x0000000402067981 */ /* 0x000ee4000c1e1b00 */
[----:B--2---:R-:W-:-:S06]  /*0100*/  IMAD.WIDE R4, R9, 0x4, R4 ;  /* 0x0000000409047825 */ /* 0x004fcc00078e0204 */
[----:B------:R-:W3:Y:S02]  /*0110*/  LDG.E.EL.64 R4, desc[UR4][R4.64] ;  /* 0x0000000404047981 */ /* 0x000ee4000c2e1b00 */
[C---:B---3--:R-:W-:Y:S01]  /*0120*/  FSETP.GEU.AND P0, PT, R6.reuse, -R4, PT ;  /* 0x800000040600720b */ /* 0x048fe20003f0e000 */
[----:B------:R-:W-:Y:S01]  /*0130*/  FADD R6, R6, R4 ;  /* 0x0000000406067221 */ /* 0x000fe20000000000 */
[C---:B------:R-:W-:Y:S01]  /*0140*/  FADD R0, R7.reuse, R5 ;  /* 0x0000000507007221 */ /* 0x040fe20000000000 */
[----:B------:R-:W-:-:S03]  /*0150*/  FSETP.GEU.AND P1, PT, R7, -R5, PT ;  /* 0x800000050700720b */ /* 0x000fc60003f2e000 */
[----:B------:R-:W-:Y:S02]  /*0160*/  FSEL R6, R6, RZ, P0 ;  /* 0x000000ff06067208 */ /* 0x000fe40000000000 */
[----:B------:R-:W-:-:S05]  /*0170*/  FSEL R7, R0, RZ, P1 ;  /* 0x000000ff00077208 */ /* 0x000fca0000800000 */
[----:B------:R-:W-:Y:S01]  /*0180*/  STG.E.64 desc[UR4][R2.64], R6 ;  /* 0x0000000602007986 */ /* 0x000fe2000c101b04 */
[----:B------:R-:W-:Y:S05]  /*0190*/  EXIT ;  /* 0x000000000000794d */ /* 0x000fea0003800000 */
.L_x_0:
[----:B------:R-:W-:-:S00]  /*01a0*/  BRA `(.L_x_0) ;  /* 0xfffffffc00fc7947 */ /* 0x000fc0000383ffff */
[----:B------:R-:W-:-:S00]  /*01b0*/  NOP ;  /* 0x0000000000007918 */ /* 0x000fc00000000000 */
        /* <DEDUP_REMOVED lines=12> */
.L_x_1:


//--------------------- .nv.constant0.triton_poi_fused_convolution_relu_19 --------------------------
	.section	.nv.constant0.triton_poi_fused_convolution_relu_19,"a",@progbits
	.sectionflags	@""
	.align	4
.nv.constant0.triton_poi_fused_convolution_relu_19:
	.zero		548
